	.headerflags	@"EF_CUDA_TEXMODE_UNIFIED EF_CUDA_64BIT_ADDRESS EF_CUDA_ACCELERATORS EF_CUDA_SM90 EF_CUDA_VIRTUAL_SM(EF_CUDA_SM90)"
	.elftype	@"ET_EXEC"


//--------------------- .nv.info                  --------------------------
	.section	.nv.info,"",@"SHT_CUDA_INFO"
	.align	4


	//----- nvinfo : EIATTR_REGCOUNT
	.align		4
        /*0000*/ 	.byte	0x04, 0x2f
        /*0002*/ 	.short	(.L_1 - .L_0)
	.align		4
.L_0:
        /*0004*/ 	.word	index@(triton_poi_fused_cat_1)
        /*0008*/ 	.word	0x00000014


	//----- nvinfo : EIATTR_MIN_STACK_SIZE
	.align		4
.L_1:
        /*000c*/ 	.byte	0x04, 0x12
        /*000e*/ 	.short	(.L_3 - .L_2)
	.align		4
.L_2:
        /*0010*/ 	.word	index@(triton_poi_fused_cat_1)
        /*0014*/ 	.word	0x00000000


	//----- nvinfo : EIATTR_FRAME_SIZE
	.align		4
.L_3:
        /*0018*/ 	.byte	0x04, 0x11
        /*001a*/ 	.short	(.L_5 - .L_4)
	.align		4
.L_4:
        /*001c*/ 	.word	index@(triton_poi_fused_cat_1)
        /*0020*/ 	.word	0x00000000


	//----- nvinfo : EIATTR_MIN_STACK_SIZE
	.align		4
.L_5:
        /*0024*/ 	.byte	0x04, 0x12
        /*0026*/ 	.short	(.L_7 - .L_6)
	.align		4
.L_6:
        /*0028*/ 	.word	index@(triton_poi_fused_cat_1)
        /*002c*/ 	.word	0x00000000
.L_7:


//--------------------- .nv.info.triton_poi_fused_cat_1 --------------------------
	.section	.nv.info.triton_poi_fused_cat_1,"",@"SHT_CUDA_INFO"
	.sectionflags	@""
	.align	4


	//----- nvinfo : EIATTR_CUDA_API_VERSION
	.align		4
        /*0000*/ 	.byte	0x04, 0x37
        /*0002*/ 	.short	(.L_9 - .L_8)
.L_8:
        /*0004*/ 	.word	0x0000007c


	//----- nvinfo : EIATTR_KPARAM_INFO
	.align		4
.L_9:
        /*0008*/ 	.byte	0x04, 0x17
        /*000a*/ 	.short	(.L_11 - .L_10)
.L_10:
        /*000c*/ 	.word	0x00000000
        /*0010*/ 	.short	0x0002
        /*0012*/ 	.short	0x0010
        /*0014*/ 	.byte	0x00, 0xf0, 0x11, 0x00


	//----- nvinfo : EIATTR_KPARAM_INFO
	.align		4
.L_11:
        /*0018*/ 	.byte	0x04, 0x17
        /*001a*/ 	.short	(.L_13 - .L_12)
.L_12:
        /*001c*/ 	.word	0x00000000
        /*0020*/ 	.short	0x0001
        /*0022*/ 	.short	0x0008
        /*0024*/ 	.byte	0x00, 0xf4, 0x21, 0x00


	//----- nvinfo : EIATTR_KPARAM_INFO
	.align		4
.L_13:
        /*0028*/ 	.byte	0x04, 0x17
        /*002a*/ 	.short	(.L_15 - .L_14)
.L_14:
        /*002c*/ 	.word	0x00000000
        /*0030*/ 	.short	0x0000
        /*0032*/ 	.short	0x0000
        /*0034*/ 	.byte	0x00, 0xf4, 0x21, 0x00


	//----- nvinfo : EIATTR_SPARSE_MMA_MASK
	.align		4
.L_15:
        /*0038*/ 	.byte	0x03, 0x50
        /*003a*/ 	.short	0x0000


	//----- nvinfo : EIATTR_MAXREG_COUNT
	.align		4
        /*003c*/ 	.byte	0x03, 0x1b
        /*003e*/ 	.short	0x00ff


	//----- nvinfo : EIATTR_EXIT_INSTR_OFFSETS
	.align		4
        /*0040*/ 	.byte	0x04, 0x1c
        /*0042*/ 	.short	(.L_17 - .L_16)


	//   ....[0]....
.L_16:
        /*0044*/ 	.word	0x000003a0


	//   ....[1]....
        /*0048*/ 	.word	0x00000440


	//----- nvinfo : EIATTR_REQNTID
	.align		4
.L_17:
        /*004c*/ 	.byte	0x04, 0x10
        /*004e*/ 	.short	(.L_19 - .L_18)
.L_18:
        /*0050*/ 	.word	0x00000080
        /*0054*/ 	.word	0x00000001
        /*0058*/ 	.word	0x00000001


	//----- nvinfo : EIATTR_CBANK_PARAM_SIZE
	.align		4
.L_19:
        /*005c*/ 	.byte	0x03, 0x19
        /*005e*/ 	.short	0x0014


	//----- nvinfo : EIATTR_PARAM_CBANK
	.align		4
        /*0060*/ 	.byte	0x04, 0x0a
        /*0062*/ 	.short	(.L_21 - .L_20)
	.align		4
.L_20:
        /*0064*/ 	.word	index@(.nv.constant0.triton_poi_fused_cat_1)
        /*0068*/ 	.short	0x0210
        /*006a*/ 	.short	0x0014


	//----- nvinfo : EIATTR_SW_WAR
	.align		4
.L_21:
        /*006c*/ 	.byte	0x04, 0x36
        /*006e*/ 	.short	(.L_23 - .L_22)
.L_22:
        /*0070*/ 	.word	0x00000008
.L_23:


//--------------------- .nv.callgraph             --------------------------
	.section	.nv.callgraph,"",@"SHT_CUDA_CALLGRAPH"
	.align	4
	.sectionentsize	8
	.align		4
        /*0000*/ 	.word	0x00000000
	.align		4
        /*0004*/ 	.word	0xffffffff
	.align		4
        /*0008*/ 	.word	0x00000000
	.align		4
        /*000c*/ 	.word	0xfffffffe
	.align		4
        /*0010*/ 	.word	0x00000000
	.align		4
        /*0014*/ 	.word	0xfffffffd
	.align		4
        /*0018*/ 	.word	0x00000000
	.align		4
        /*001c*/ 	.word	0xfffffffc


//--------------------- .text.triton_poi_fused_cat_1 --------------------------
	.section	.text.triton_poi_fused_cat_1,"ax",@progbits
	.sectionflags	@"SHF_BARRIERS=1"
	.align	128
        .global         triton_poi_fused_cat_1
        .type           triton_poi_fused_cat_1,@function
        .size           triton_poi_fused_cat_1,(.L_x_1 - triton_poi_fused_cat_1)
        .other          triton_poi_fused_cat_1,@"STO_CUDA_ENTRY STV_DEFAULT"
triton_poi_fused_cat_1:
.text.triton_poi_fused_cat_1:
[----:B------:R-:W0:Y:S02]  /*0000*/  LDC R1, c[0x0][0x28] ;  /* 0x00000a00ff017b82 */ /* 0x000e240000000800 */
[----:B------:R-:W1:Y:S01]  /*0010*/  S2R R11, SR_TID.X ;  /* 0x00000000000b7919 */ /* 0x000e620000002100 */
[----:B------:R-:W2:Y:S01]  /*0020*/  LDC.64 R2, c[0x0][0x210] ;  /* 0x00008400ff027b82 */ /* 0x000ea20000000a00 */
[----:B------:R-:W-:Y:S01]  /*0030*/  CS2R R6, SRZ ;  /* 0x0000000000067805 */ /* 0x000fe2000001ff00 */
[----:B------:R-:W-:Y:S01]  /*0040*/  ULDC.64 UR6, c[0x0][0x208] ;  /* 0x0000820000067ab9 */ /* 0x000fe20000000a00 */
[----:B------:R-:W3:Y:S01]  /*0050*/  S2R R8, SR_CTAID.X ;  /* 0x0000000000087919 */ /* 0x000ee20000002500 */
[----:B-1----:R-:W-:Y:S02]  /*0060*/  IMAD.SHL.U32 R0, R11, 0x4, RZ ;  /* 0x000000040b007824 */ /* 0x002fe400078e00ff */
[----:B---3--:R-:W-:-:S03]  /*0070*/  IMAD.SHL.U32 R8, R8, 0x200, RZ ;  /* 0x0000020008087824 */ /* 0x008fc600078e00ff */
[----:B------:R-:W-:-:S04]  /*0080*/  LOP3.LUT R9, R0, 0x1fc, RZ, 0xc0, !PT ;  /* 0x000001fc00097812 */ /* 0x000fc800078ec0ff */
[----:B------:R-:W-:-:S04]  /*0090*/  LOP3.LUT R5, R8, R9, RZ, 0xfc, !PT ;  /* 0x0000000908057212 */ /* 0x000fc800078efcff */
[C---:B------:R-:W-:Y:S01]  /*00a0*/  ISETP.GE.AND P0, PT, R5.reuse, 0xc334, PT ;  /* 0x0000c3340500780c */ /* 0x040fe20003f06270 */
[----:B--2---:R-:W-:Y:S01]  /*00b0*/  IMAD.WIDE R2, R5, 0x4, R2 ;  /* 0x0000000405027825 */ /* 0x004fe200078e0202 */
[----:B------:R-:W-:-:S11]  /*00c0*/  CS2R R4, SRZ ;  /* 0x0000000000047805 */ /* 0x000fd6000001ff00 */
[----:B------:R1:W2:Y:S01]  /*00d0*/  @!P0 LDG.E.128 R4, desc[UR6][R2.64] ;  /* 0x0000000602048981 */ /* 0x0002a2000c1e1d00 */
[----:B------:R-:W3:Y:S01]  /*00e0*/  S2UR UR5, SR_CgaCtaId ;  /* 0x00000000000579c3 */ /* 0x000ee20000008800 */
[----:B------:R-:W-:Y:S01]  /*00f0*/  UMOV UR4, 0x400 ;  /* 0x0000040000047882 */ /* 0x000fe20000000000 */
[----:B------:R-:W-:Y:S01]  /*0100*/  LOP3.LUT R0, R11, 0x7f, RZ, 0xc0, !PT ;  /* 0x0000007f0b007812 */ /* 0x000fe200078ec0ff */
[----:B------:R-:W-:Y:S02]  /*0110*/  IMAD.MOV.U32 R10, RZ, RZ, RZ ;  /* 0x000000ffff0a7224 */ /* 0x000fe400078e00ff */
[----:B------:R-:W-:-:S03]  /*0120*/  IMAD.MOV.U32 R12, RZ, RZ, RZ ;  /* 0x000000ffff0c7224 */ /* 0x000fc600078e00ff */
[----:B-1----:R-:W1:Y:S01]  /*0130*/  LDC.64 R2, c[0x0][0x218] ;  /* 0x00008600ff027b82 */ /* 0x002e620000000a00 */
[----:B---3--:R-:W-:-:S06]  /*0140*/  UPRMT UR4, UR5, 0x654, UR4 ;  /* 0x0000065405047896 */ /* 0x008fcc0008000004 */
[----:B------:R-:W-:Y:S02]  /*0150*/  LEA R17, R9, UR4, 0x2 ;  /* 0x0000000409117c11 */ /* 0x000fe4000f8e10ff */
[----:B------:R-:W-:Y:S02]  /*0160*/  LEA R0, R0, UR4, 0x2 ;  /* 0x0000000400007c11 */ /* 0x000fe4000f8e10ff */
[----:B------:R-:W-:Y:S01]  /*0170*/  LOP3.LUT R9, R8, 0x7f, R11, 0xf8, !PT ;  /* 0x0000007f08097812 */ /* 0x000fe200078ef80b */
[----:B------:R-:W-:-:S03]  /*0180*/  IMAD.MOV.U32 R8, RZ, RZ, RZ ;  /* 0x000000ffff087224 */ /* 0x000fc600078e00ff */
[C---:B------:R-:W-:Y:S01]  /*0190*/  LOP3.LUT R11, R9.reuse, 0x80, RZ, 0xfc, !PT ;  /* 0x00000080090b7812 */ /* 0x040fe200078efcff */
[C---:B------:R-:W-:Y:S01]  /*01a0*/  IMAD.HI R8, R9.reuse, -0x58224301, R8 ;  /* 0xa7ddbcff09087827 */ /* 0x040fe200078e0208 */
[C---:B------:R-:W-:Y:S02]  /*01b0*/  LOP3.LUT R13, R9.reuse, 0x100, RZ, 0xfc, !PT ;  /* 0x00000100090d7812 */ /* 0x040fe400078efcff */
[----:B------:R-:W-:Y:S02]  /*01c0*/  ISETP.GE.AND P0, PT, R9, 0xc334, PT ;  /* 0x0000c3340900780c */ /* 0x000fe40003f06270 */
[----:B------:R-:W-:Y:S02]  /*01d0*/  ISETP.GE.AND P1, PT, R11, 0xc334, PT ;  /* 0x0000c3340b00780c */ /* 0x000fe40003f26270 */
[----:B------:R-:W-:Y:S01]  /*01e0*/  ISETP.GE.AND P2, PT, R13, 0xc334, PT ;  /* 0x0000c3340d00780c */ /* 0x000fe20003f46270 */
[----:B--2---:R2:W-:Y:S01]  /*01f0*/  STS.128 [R17], R4 ;  /* 0x0000000411007388 */ /* 0x0045e20000000c00 */
[----:B------:R-:W-:Y:S01]  /*0200*/  BAR.SYNC.DEFER_BLOCKING 0x0 ;  /* 0x0000000000007b1d */ /* 0x000fe20000010000 */
[----:B--2---:R-:W-:Y:S01]  /*0210*/  IMAD.HI R4, R11, -0x58224301, R10 ;  /* 0xa7ddbcff0b047827 */ /* 0x004fe200078e020a */
[----:B------:R-:W-:-:S03]  /*0220*/  SHF.R.U32.HI R5, RZ, 0x1f, R8 ;  /* 0x0000001fff057819 */ /* 0x000fc60000011608 */
[----:B------:R-:W-:Y:S01]  /*0230*/  IMAD.HI R6, R13, -0x58224301, R12 ;  /* 0xa7ddbcff0d067827 */ /* 0x000fe200078e020c */
[----:B------:R-:W-:Y:S02]  /*0240*/  SHF.R.U32.HI R7, RZ, 0x1f, R4 ;  /* 0x0000001fff077819 */ /* 0x000fe40000011604 */
[----:B------:R-:W-:Y:S02]  /*0250*/  LEA.HI.SX32 R5, R8, R5, 0x13 ;  /* 0x0000000508057211 */ /* 0x000fe400078f9aff */
[----:B------:R-:W-:Y:S02]  /*0260*/  SHF.R.U32.HI R17, RZ, 0x1f, R6 ;  /* 0x0000001fff117819 */ /* 0x000fe40000011606 */
[----:B------:R-:W-:Y:S01]  /*0270*/  LEA.HI.SX32 R7, R4, R7, 0x13 ;  /* 0x0000000704077211 */ /* 0x000fe200078f9aff */
[----:B------:R-:W2:Y:S01]  /*0280*/  LDS R16, [R0] ;  /* 0x0000000000107984 */ /* 0x000ea20000000800 */
[----:B------:R-:W-:Y:S01]  /*0290*/  LEA.HI.SX32 R17, R6, R17, 0x13 ;  /* 0x0000001106117211 */ /* 0x000fe200078f9aff */
[----:B------:R-:W-:Y:S01]  /*02a0*/  IMAD R4, R5, -0x30cd, R9 ;  /* 0xffffcf3305047824 */ /* 0x000fe200078e0209 */
[----:B------:R-:W-:Y:S01]  /*02b0*/  LOP3.LUT R9, R9, 0x180, RZ, 0xfc, !PT ;  /* 0x0000018009097812 */ /* 0x000fe200078efcff */
[----:B------:R-:W3:Y:S01]  /*02c0*/  LDS R15, [R0+0x200] ;  /* 0x00020000000f7984 */ /* 0x000ee20000000800 */
[----:B------:R-:W-:-:S02]  /*02d0*/  IMAD R10, R7, -0x30cd, R11 ;  /* 0xffffcf33070a7824 */ /* 0x000fc400078e020b */
[----:B------:R-:W-:Y:S01]  /*02e0*/  IMAD R12, R17, -0x30cd, R13 ;  /* 0xffffcf33110c7824 */ /* 0x000fe200078e020d */
[----:B------:R-:W4:Y:S01]  /*02f0*/  LDS R14, [R0+0x400] ;  /* 0x00040000000e7984 */ /* 0x000f220000000800 */
[----:B------:R-:W-:Y:S01]  /*0300*/  ISETP.GE.AND P3, PT, R9, 0xc334, PT ;  /* 0x0000c3340900780c */ /* 0x000fe20003f66270 */
[----:B------:R-:W-:Y:S02]  /*0310*/  IMAD R5, R5, 0x3c10, R4 ;  /* 0x00003c1005057824 */ /* 0x000fe400078e0204 */
[----:B------:R-:W-:Y:S02]  /*0320*/  IMAD R7, R7, 0x3c10, R10 ;  /* 0x00003c1007077824 */ /* 0x000fe400078e020a */
[----:B------:R-:W-:Y:S02]  /*0330*/  IMAD R11, R17, 0x3c10, R12 ;  /* 0x00003c10110b7824 */ /* 0x000fe400078e020c */
[----:B-1----:R-:W-:-:S04]  /*0340*/  IMAD.WIDE R4, R5, 0x4, R2 ;  /* 0x0000000405047825 */ /* 0x002fc800078e0202 */
[----:B------:R-:W-:-:S04]  /*0350*/  IMAD.WIDE R6, R7, 0x4, R2 ;  /* 0x0000000407067825 */ /* 0x000fc800078e0202 */
[----:B------:R-:W-:Y:S01]  /*0360*/  IMAD.WIDE R10, R11, 0x4, R2 ;  /* 0x000000040b0a7825 */ /* 0x000fe200078e0202 */
[----:B--2---:R1:W-:Y:S04]  /*0370*/  @!P0 STG.E desc[UR6][R4.64], R16 ;  /* 0x0000001004008986 */ /* 0x0043e8000c101906 */
[----:B---3--:R1:W-:Y:S04]  /*0380*/  @!P1 STG.E desc[UR6][R6.64], R15 ;  /* 0x0000000f06009986 */ /* 0x0083e8000c101906 */
[----:B----4-:R1:W-:Y:S01]  /*0390*/  @!P2 STG.E desc[UR6][R10.64], R14 ;  /* 0x0000000e0a00a986 */ /* 0x0103e2000c101906 */
[----:B------:R-:W-:Y:S05]  /*03a0*/  @P3 EXIT ;  /* 0x000000000000394d */ /* 0x000fea0003800000 */
[----:B-1----:R-:W0:Y:S01]  /*03b0*/  LDS R7, [R0+0x600] ;  /* 0x0006000000077984 */ /* 0x002e220000000800 */
[----:B------:R-:W-:-:S04]  /*03c0*/  IMAD.MOV.U32 R8, RZ, RZ, RZ ;  /* 0x000000ffff087224 */ /* 0x000fc800078e00ff */
[----:B------:R-:W-:-:S05]  /*03d0*/  IMAD.HI R4, R9, -0x58224301, R8 ;  /* 0xa7ddbcff09047827 */ /* 0x000fca00078e0208 */
[----:B------:R-:W-:-:S04]  /*03e0*/  SHF.R.U32.HI R5, RZ, 0x1f, R4 ;  /* 0x0000001fff057819 */ /* 0x000fc80000011604 */
[----:B------:R-:W-:-:S05]  /*03f0*/  LEA.HI.SX32 R5, R4, R5, 0x13 ;  /* 0x0000000504057211 */ /* 0x000fca00078f9aff */
[----:B------:R-:W-:-:S04]  /*0400*/  IMAD R8, R5, -0x30cd, R9 ;  /* 0xffffcf3305087824 */ /* 0x000fc800078e0209 */
[----:B------:R-:W-:-:S04]  /*0410*/  IMAD R5, R5, 0x3c10, R8 ;  /* 0x00003c1005057824 */ /* 0x000fc800078e0208 */
[----:B------:R-:W-:-:S05]  /*0420*/  IMAD.WIDE R2, R5, 0x4, R2 ;  /* 0x0000000405027825 */ /* 0x000fca00078e0202 */
[----:B0-----:R-:W-:Y:S01]  /*0430*/  STG.E desc[UR6][R2.64], R7 ;  /* 0x0000000702007986 */ /* 0x001fe2000c101906 */
[----:B------:R-:W-:Y:S05]  /*0440*/  EXIT ;  /* 0x000000000000794d */ /* 0x000fea0003800000 */
.L_x_0:
[----:B------:R-:W-:-:S00]  /*0450*/  BRA `(.L_x_0) ;  /* 0xfffffffc00fc7947 */ /* 0x000fc0000383ffff */
[----:B------:R-:W-:-:S00]  /*0460*/  NOP ;  /* 0x0000000000007918 */ /* 0x000fc00000000000 */
        /* <DEDUP_REMOVED lines=9> */
.L_x_1:


//--------------------- .nv.shared.triton_poi_fused_cat_1 --------------------------
	.section	.nv.shared.triton_poi_fused_cat_1,"aw",@nobits
	.sectionflags	@""
	.align	16
	.zero		1024


//--------------------- .nv.constant0.triton_poi_fused_cat_1 --------------------------
	.section	.nv.constant0.triton_poi_fused_cat_1,"a",@progbits
	.sectionflags	@""
	.align	4
.nv.constant0.triton_poi_fused_cat_1:
	.zero		548
